//
// Generated by NVIDIA NVVM Compiler
//
// Compiler Build ID: CL-36424714
// Cuda compilation tools, release 13.0, V13.0.88
// Based on NVVM 20.0.0
//

.version 9.0
.target sm_100
.address_size 64

	// .globl	_Z14upper_diagonalPKcS0_jPfS1_S1_

.visible .entry _Z14upper_diagonalPKcS0_jPfS1_S1_(
	.param .u64 .ptr .align 1 _Z14upper_diagonalPKcS0_jPfS1_S1__param_0,
	.param .u64 .ptr .align 1 _Z14upper_diagonalPKcS0_jPfS1_S1__param_1,
	.param .u32 _Z14upper_diagonalPKcS0_jPfS1_S1__param_2,
	.param .u64 .ptr .align 1 _Z14upper_diagonalPKcS0_jPfS1_S1__param_3,
	.param .u64 .ptr .align 1 _Z14upper_diagonalPKcS0_jPfS1_S1__param_4,
	.param .u64 .ptr .align 1 _Z14upper_diagonalPKcS0_jPfS1_S1__param_5
)
{
	.reg .pred 	%p<7>;
	.reg .b16 	%rs<3>;
	.reg .b32 	%r<9>;
	.reg .b32 	%f<10>;
	.reg .b64 	%rd<23>;

	ld.param.u64 	%rd2, [_Z14upper_diagonalPKcS0_jPfS1_S1__param_0];
	ld.param.u64 	%rd3, [_Z14upper_diagonalPKcS0_jPfS1_S1__param_1];
	ld.param.u32 	%r2, [_Z14upper_diagonalPKcS0_jPfS1_S1__param_2];
	ld.param.u64 	%rd4, [_Z14upper_diagonalPKcS0_jPfS1_S1__param_3];
	ld.param.u64 	%rd5, [_Z14upper_diagonalPKcS0_jPfS1_S1__param_4];
	ld.param.u64 	%rd6, [_Z14upper_diagonalPKcS0_jPfS1_S1__param_5];
	cvta.to.global.u64 	%rd1, %rd6;
	mov.u32 	%r3, %ctaid.x;
	mov.u32 	%r4, %ntid.x;
	mov.u32 	%r5, %tid.x;
	mad.lo.s32 	%r1, %r3, %r4, %r5;
	setp.ne.s32 	%p1, %r1, 0;
	setp.lt.u32 	%p2, %r1, %r2;
	and.pred  	%p3, %p1, %p2;
	@%p3 bra 	$L__BB0_2;
	cvt.rn.f32.u32 	%f9, %r2;
	mul.wide.u32 	%rd21, %r1, 4;
	add.s64 	%rd22, %rd1, %rd21;
	st.global.f32 	[%rd22], %f9;
	bra.uni 	$L__BB0_3;
$L__BB0_2:
	cvta.to.global.u64 	%rd7, %rd4;
	cvta.to.global.u64 	%rd8, %rd5;
	cvta.to.global.u64 	%rd9, %rd2;
	cvta.to.global.u64 	%rd10, %rd3;
	add.s32 	%r6, %r1, -1;
	cvt.u64.u32 	%rd11, %r6;
	add.s64 	%rd12, %rd9, %rd11;
	ld.global.u8 	%rs1, [%rd12];
	not.b32 	%r7, %r1;
	add.s32 	%r8, %r2, %r7;
	cvt.u64.u32 	%rd13, %r8;
	add.s64 	%rd14, %rd10, %rd13;
	ld.global.u8 	%rs2, [%rd14];
	setp.ne.s16 	%p4, %rs1, %rs2;
	selp.f32 	%f1, 0f3F800000, 0f00000000, %p4;
	mul.wide.u32 	%rd15, %r6, 4;
	add.s64 	%rd16, %rd7, %rd15;
	ld.global.f32 	%f2, [%rd16];
	add.f32 	%f3, %f2, %f1;
	mul.wide.u32 	%rd17, %r1, 4;
	add.s64 	%rd18, %rd8, %rd17;
	ld.global.f32 	%f4, [%rd18];
	add.s64 	%rd19, %rd8, %rd15;
	ld.global.f32 	%f5, [%rd19];
	setp.lt.f32 	%p5, %f4, %f5;
	selp.f32 	%f6, %f4, %f5, %p5;
	add.f32 	%f7, %f6, 0f3F800000;
	setp.lt.f32 	%p6, %f3, %f7;
	selp.f32 	%f8, %f3, %f7, %p6;
	add.s64 	%rd20, %rd1, %rd17;
	st.global.f32 	[%rd20], %f8;
$L__BB0_3:
	ret;

}
	// .globl	_Z14lower_diagonalPKcS0_jjPfS1_S1_
.visible .entry _Z14lower_diagonalPKcS0_jjPfS1_S1_(
	.param .u64 .ptr .align 1 _Z14lower_diagonalPKcS0_jjPfS1_S1__param_0,
	.param .u64 .ptr .align 1 _Z14lower_diagonalPKcS0_jjPfS1_S1__param_1,
	.param .u32 _Z14lower_diagonalPKcS0_jjPfS1_S1__param_2,
	.param .u32 _Z14lower_diagonalPKcS0_jjPfS1_S1__param_3,
	.param .u64 .ptr .align 1 _Z14lower_diagonalPKcS0_jjPfS1_S1__param_4,
	.param .u64 .ptr .align 1 _Z14lower_diagonalPKcS0_jjPfS1_S1__param_5,
	.param .u64 .ptr .align 1 _Z14lower_diagonalPKcS0_jjPfS1_S1__param_6
)
{
	.reg .pred 	%p<5>;
	.reg .b16 	%rs<3>;
	.reg .b32 	%r<16>;
	.reg .b32 	%f<9>;
	.reg .b64 	%rd<22>;

	ld.param.u64 	%rd1, [_Z14lower_diagonalPKcS0_jjPfS1_S1__param_0];
	ld.param.u64 	%rd2, [_Z14lower_diagonalPKcS0_jjPfS1_S1__param_1];
	ld.param.u32 	%r1, [_Z14lower_diagonalPKcS0_jjPfS1_S1__param_2];
	ld.param.u32 	%r2, [_Z14lower_diagonalPKcS0_jjPfS1_S1__param_3];
	ld.param.u64 	%rd3, [_Z14lower_diagonalPKcS0_jjPfS1_S1__param_4];
	ld.param.u64 	%rd4, [_Z14lower_diagonalPKcS0_jjPfS1_S1__param_5];
	ld.param.u64 	%rd5, [_Z14lower_diagonalPKcS0_jjPfS1_S1__param_6];
	cvta.to.global.u64 	%rd6, %rd4;
	cvta.to.global.u64 	%rd7, %rd3;
	cvta.to.global.u64 	%rd8, %rd2;
	cvta.to.global.u64 	%rd9, %rd1;
	sub.s32 	%r3, %r2, %r1;
	add.s32 	%r4, %r1, 1;
	setp.ne.s32 	%p1, %r2, %r4;
	selp.u32 	%r5, 1, 0, %p1;
	mov.u32 	%r6, %ctaid.x;
	mov.u32 	%r7, %ntid.x;
	mov.u32 	%r8, %tid.x;
	mad.lo.s32 	%r9, %r6, %r7, %r8;
	add.s32 	%r10, %r9, %r3;
	add.s32 	%r11, %r10, -1;
	cvt.u64.u32 	%rd10, %r11;
	add.s64 	%rd11, %rd9, %rd10;
	ld.global.u8 	%rs1, [%rd11];
	not.b32 	%r12, %r10;
	add.s32 	%r13, %r2, %r12;
	cvt.u64.u32 	%rd12, %r13;
	add.s64 	%rd13, %rd8, %rd12;
	ld.global.u8 	%rs2, [%rd13];
	setp.ne.s16 	%p2, %rs1, %rs2;
	selp.f32 	%f1, 0f3F800000, 0f00000000, %p2;
	add.s32 	%r14, %r10, %r5;
	mul.wide.u32 	%rd14, %r14, 4;
	add.s64 	%rd15, %rd7, %rd14;
	ld.global.f32 	%f2, [%rd15];
	add.f32 	%f3, %f2, %f1;
	mul.wide.u32 	%rd16, %r10, 4;
	add.s64 	%rd17, %rd6, %rd16;
	ld.global.f32 	%f4, [%rd17];
	add.s32 	%r15, %r10, 1;
	mul.wide.u32 	%rd18, %r15, 4;
	add.s64 	%rd19, %rd6, %rd18;
	ld.global.f32 	%f5, [%rd19];
	setp.lt.f32 	%p3, %f4, %f5;
	selp.f32 	%f6, %f4, %f5, %p3;
	add.f32 	%f7, %f6, 0f3F800000;
	setp.lt.f32 	%p4, %f3, %f7;
	selp.f32 	%f8, %f3, %f7, %p4;
	cvta.to.global.u64 	%rd20, %rd5;
	add.s64 	%rd21, %rd20, %rd16;
	st.global.f32 	[%rd21], %f8;
	ret;

}


// ===== COMPILED SASS (sm_100) =====

	.target	sm_100

	.elftype	@"ET_EXEC"


//--------------------- .note.nv.tkinfo           --------------------------
	.section	.note.nv.tkinfo,"",@"SHT_NOTE"
	.sectionflags	@"SHF_NOTE_NV_TKINFO"
	.tkinfo
        /*0018*/ 	.word	0x00000002
        /*0030*/ 	.string	""
        /*0030*/ 	.string	"ptxas"
        /*0030*/ 	.string	"Cuda compilation tools, release 13.0, V13.0.88"
        /*0030*/ 	.string	"Build cuda_13.0.r13.0/compiler.36424714_0"
        /*0030*/ 	.string	"-arch sm_100 -m 64 "



//--------------------- .note.nv.cuinfo           --------------------------
	.section	.note.nv.cuinfo,"",@"SHT_NOTE"
	.sectionflags	@"SHF_NOTE_NV_CUINFO"
        /*0018*/ 	.short	0x0002
        /*001a*/ 	.short	0x0064
        /*001c*/ 	.short	0x0082
	.zero		2


//--------------------- .nv.info                  --------------------------
	.section	.nv.info,"",@"SHT_CUDA_INFO"
	.align	4


	//----- nvinfo : EIATTR_REGCOUNT
	.align		4
        /*0000*/ 	.byte	0x04, 0x2f
        /*0002*/ 	.short	(.L_1 - .L_0)
	.align		4
.L_0:
        /*0004*/ 	.word	index@(_Z14upper_diagonalPKcS0_jPfS1_S1_)
        /*0008*/ 	.word	0x00000012


	//----- nvinfo : EIATTR_FRAME_SIZE
	.align		4
.L_1:
        /*000c*/ 	.byte	0x04, 0x11
        /*000e*/ 	.short	(.L_3 - .L_2)
	.align		4
.L_2:
        /*0010*/ 	.word	index@(_Z14upper_diagonalPKcS0_jPfS1_S1_)
        /*0014*/ 	.word	0x00000000


	//----- nvinfo : EIATTR_REGCOUNT
	.align		4
.L_3:
        /*0018*/ 	.byte	0x04, 0x2f
        /*001a*/ 	.short	(.L_5 - .L_4)
	.align		4
.L_4:
        /*001c*/ 	.word	index@(_Z14lower_diagonalPKcS0_jjPfS1_S1_)
        /*0020*/ 	.word	0x00000011


	//----- nvinfo : EIATTR_FRAME_SIZE
	.align		4
.L_5:
        /*0024*/ 	.byte	0x04, 0x11
        /*0026*/ 	.short	(.L_7 - .L_6)
	.align		4
.L_6:
        /*0028*/ 	.word	index@(_Z14lower_diagonalPKcS0_jjPfS1_S1_)
        /*002c*/ 	.word	0x00000000


	//----- nvinfo : EIATTR_MIN_STACK_SIZE
	.align		4
.L_7:
        /*0030*/ 	.byte	0x04, 0x12
        /*0032*/ 	.short	(.L_9 - .L_8)
	.align		4
.L_8:
        /*0034*/ 	.word	index@(_Z14lower_diagonalPKcS0_jjPfS1_S1_)
        /*0038*/ 	.word	0x00000000


	//----- nvinfo : EIATTR_MIN_STACK_SIZE
	.align		4
.L_9:
        /*003c*/ 	.byte	0x04, 0x12
        /*003e*/ 	.short	(.L_11 - .L_10)
	.align		4
.L_10:
        /*0040*/ 	.word	index@(_Z14upper_diagonalPKcS0_jPfS1_S1_)
        /*0044*/ 	.word	0x00000000
.L_11:


//--------------------- .nv.compat                --------------------------
	.section	.nv.compat,"",@"SHT_CUDA_COMPAT_INFO"
	.align	4
        /*0000*/ 	.byte	0x02, 0x09, 0x00, 0x00, 0x02, 0x02, 0x01, 0x00, 0x02, 0x05, 0x05, 0x00, 0x03, 0x07, 0x01, 0x01
        /*0010*/ 	.byte	0x02, 0x03, 0x00, 0x00, 0x02, 0x06, 0x01, 0x00, 0x04, 0x0b, 0x08, 0x00, 0x09, 0x00, 0x00, 0x00
        /*0020*/ 	.byte	0x00, 0x00, 0x00, 0x00


//--------------------- .nv.info._Z14lower_diagonalPKcS0_jjPfS1_S1_ --------------------------
	.section	.nv.info._Z14lower_diagonalPKcS0_jjPfS1_S1_,"",@"SHT_CUDA_INFO"
	.sectionflags	@""
	.align	4


	//----- nvinfo : EIATTR_CUDA_API_VERSION
	.align		4
        /*0000*/ 	.byte	0x04, 0x37
        /*0002*/ 	.short	(.L_13 - .L_12)
.L_12:
        /*0004*/ 	.word	0x00000082


	//----- nvinfo : EIATTR_KPARAM_INFO
	.align		4
.L_13:
        /*0008*/ 	.byte	0x04, 0x17
        /*000a*/ 	.short	(.L_15 - .L_14)
.L_14:
        /*000c*/ 	.word	0x00000000
        /*0010*/ 	.short	0x0006
        /*0012*/ 	.short	0x0028
        /*0014*/ 	.byte	0x00, 0xf5, 0x21, 0x00


	//----- nvinfo : EIATTR_KPARAM_INFO
	.align		4
.L_15:
        /*0018*/ 	.byte	0x04, 0x17
        /*001a*/ 	.short	(.L_17 - .L_16)
.L_16:
        /*001c*/ 	.word	0x00000000
        /*0020*/ 	.short	0x0005
        /*0022*/ 	.short	0x0020
        /*0024*/ 	.byte	0x00, 0xf5, 0x21, 0x00


	//----- nvinfo : EIATTR_KPARAM_INFO
	.align		4
.L_17:
        /*0028*/ 	.byte	0x04, 0x17
        /*002a*/ 	.short	(.L_19 - .L_18)
.L_18:
        /*002c*/ 	.word	0x00000000
        /*0030*/ 	.short	0x0004
        /*0032*/ 	.short	0x0018
        /*0034*/ 	.byte	0x00, 0xf5, 0x21, 0x00


	//----- nvinfo : EIATTR_KPARAM_INFO
	.align		4
.L_19:
        /*0038*/ 	.byte	0x04, 0x17
        /*003a*/ 	.short	(.L_21 - .L_20)
.L_20:
        /*003c*/ 	.word	0x00000000
        /*0040*/ 	.short	0x0003
        /*0042*/ 	.short	0x0014
        /*0044*/ 	.byte	0x00, 0xf0, 0x11, 0x00


	//----- nvinfo : EIATTR_KPARAM_INFO
	.align		4
.L_21:
        /*0048*/ 	.byte	0x04, 0x17
        /*004a*/ 	.short	(.L_23 - .L_22)
.L_22:
        /*004c*/ 	.word	0x00000000
        /*0050*/ 	.short	0x0002
        /*0052*/ 	.short	0x0010
        /*0054*/ 	.byte	0x00, 0xf0, 0x11, 0x00


	//----- nvinfo : EIATTR_KPARAM_INFO
	.align		4
.L_23:
        /*0058*/ 	.byte	0x04, 0x17
        /*005a*/ 	.short	(.L_25 - .L_24)
.L_24:
        /*005c*/ 	.word	0x00000000
        /*0060*/ 	.short	0x0001
        /*0062*/ 	.short	0x0008
        /*0064*/ 	.byte	0x00, 0xf5, 0x21, 0x00


	//----- nvinfo : EIATTR_KPARAM_INFO
	.align		4
.L_25:
        /*0068*/ 	.byte	0x04, 0x17
        /*006a*/ 	.short	(.L_27 - .L_26)
.L_26:
        /*006c*/ 	.word	0x00000000
        /*0070*/ 	.short	0x0000
        /*0072*/ 	.short	0x0000
        /*0074*/ 	.byte	0x00, 0xf5, 0x21, 0x00


	//----- nvinfo : EIATTR_SPARSE_MMA_MASK
	.align		4
.L_27:
        /*0078*/ 	.byte	0x03, 0x50
        /*007a*/ 	.short	0x0000


	//----- nvinfo : EIATTR_MAXREG_COUNT
	.align		4
        /*007c*/ 	.byte	0x03, 0x1b
        /*007e*/ 	.short	0x00ff


	//----- nvinfo : EIATTR_MERCURY_ISA_VERSION
	.align		4
        /*0080*/ 	.byte	0x03, 0x5f
        /*0082*/ 	.short	0x0101


	//----- nvinfo : EIATTR_VRC_CTA_INIT_COUNT
	.align		4
        /*0084*/ 	.byte	0x02, 0x4a
	.zero		1
	.zero		1


	//----- nvinfo : EIATTR_EXIT_INSTR_OFFSETS
	.align		4
        /*0088*/ 	.byte	0x04, 0x1c
        /*008a*/ 	.short	(.L_29 - .L_28)


	//   ....[0]....
.L_28:
        /*008c*/ 	.word	0x00000290


	//----- nvinfo : EIATTR_CBANK_PARAM_SIZE
	.align		4
.L_29:
        /*0090*/ 	.byte	0x03, 0x19
        /*0092*/ 	.short	0x0030


	//----- nvinfo : EIATTR_PARAM_CBANK
	.align		4
        /*0094*/ 	.byte	0x04, 0x0a
        /*0096*/ 	.short	(.L_31 - .L_30)
	.align		4
.L_30:
        /*0098*/ 	.word	index@(.nv.constant0._Z14lower_diagonalPKcS0_jjPfS1_S1_)
        /*009c*/ 	.short	0x0380
        /*009e*/ 	.short	0x0030


	//----- nvinfo : EIATTR_SW_WAR
	.align		4
.L_31:
        /*00a0*/ 	.byte	0x04, 0x36
        /*00a2*/ 	.short	(.L_33 - .L_32)
.L_32:
        /*00a4*/ 	.word	0x00000008
.L_33:


//--------------------- .nv.info._Z14upper_diagonalPKcS0_jPfS1_S1_ --------------------------
	.section	.nv.info._Z14upper_diagonalPKcS0_jPfS1_S1_,"",@"SHT_CUDA_INFO"
	.sectionflags	@""
	.align	4


	//----- nvinfo : EIATTR_CUDA_API_VERSION
	.align		4
        /*0000*/ 	.byte	0x04, 0x37
        /*0002*/ 	.short	(.L_35 - .L_34)
.L_34:
        /*0004*/ 	.word	0x00000082


	//----- nvinfo : EIATTR_KPARAM_INFO
	.align		4
.L_35:
        /*0008*/ 	.byte	0x04, 0x17
        /*000a*/ 	.short	(.L_37 - .L_36)
.L_36:
        /*000c*/ 	.word	0x00000000
        /*0010*/ 	.short	0x0005
        /*0012*/ 	.short	0x0028
        /*0014*/ 	.byte	0x00, 0xf5, 0x21, 0x00


	//----- nvinfo : EIATTR_KPARAM_INFO
	.align		4
.L_37:
        /*0018*/ 	.byte	0x04, 0x17
        /*001a*/ 	.short	(.L_39 - .L_38)
.L_38:
        /*001c*/ 	.word	0x00000000
        /*0020*/ 	.short	0x0004
        /*0022*/ 	.short	0x0020
        /*0024*/ 	.byte	0x00, 0xf5, 0x21, 0x00


	//----- nvinfo : EIATTR_KPARAM_INFO
	.align		4
.L_39:
        /*0028*/ 	.byte	0x04, 0x17
        /*002a*/ 	.short	(.L_41 - .L_40)
.L_40:
        /*002c*/ 	.word	0x00000000
        /*0030*/ 	.short	0x0003
        /*0032*/ 	.short	0x0018
        /*0034*/ 	.byte	0x00, 0xf5, 0x21, 0x00


	//----- nvinfo : EIATTR_KPARAM_INFO
	.align		4
.L_41:
        /*0038*/ 	.byte	0x04, 0x17
        /*003a*/ 	.short	(.L_43 - .L_42)
.L_42:
        /*003c*/ 	.word	0x00000000
        /*0040*/ 	.short	0x0002
        /*0042*/ 	.short	0x0010
        /*0044*/ 	.byte	0x00, 0xf0, 0x11, 0x00


	//----- nvinfo : EIATTR_KPARAM_INFO
	.align		4
.L_43:
        /*0048*/ 	.byte	0x04, 0x17
        /*004a*/ 	.short	(.L_45 - .L_44)
.L_44:
        /*004c*/ 	.word	0x00000000
        /*0050*/ 	.short	0x0001
        /*0052*/ 	.short	0x0008
        /*0054*/ 	.byte	0x00, 0xf5, 0x21, 0x00


	//----- nvinfo : EIATTR_KPARAM_INFO
	.align		4
.L_45:
        /*0058*/ 	.byte	0x04, 0x17
        /*005a*/ 	.short	(.L_47 - .L_46)
.L_46:
        /*005c*/ 	.word	0x00000000
        /*0060*/ 	.short	0x0000
        /*0062*/ 	.short	0x0000
        /*0064*/ 	.byte	0x00, 0xf5, 0x21, 0x00


	//----- nvinfo : EIATTR_SPARSE_MMA_MASK
	.align		4
.L_47:
        /*0068*/ 	.byte	0x03, 0x50
        /*006a*/ 	.short	0x0000


	//----- nvinfo : EIATTR_MAXREG_COUNT
	.align		4
        /*006c*/ 	.byte	0x03, 0x1b
        /*006e*/ 	.short	0x00ff


	//----- nvinfo : EIATTR_MERCURY_ISA_VERSION
	.align		4
        /*0070*/ 	.byte	0x03, 0x5f
        /*0072*/ 	.short	0x0101


	//----- nvinfo : EIATTR_VRC_CTA_INIT_COUNT
	.align		4
        /*0074*/ 	.byte	0x02, 0x4a
	.zero		1
	.zero		1


	//----- nvinfo : EIATTR_EXIT_INSTR_OFFSETS
	.align		4
        /*0078*/ 	.byte	0x04, 0x1c
        /*007a*/ 	.short	(.L_49 - .L_48)


	//   ....[0]....
.L_48:
        /*007c*/ 	.word	0x000000d0


	//   ....[1]....
        /*0080*/ 	.word	0x000002b0


	//----- nvinfo : EIATTR_CBANK_PARAM_SIZE
	.align		4
.L_49:
        /*0084*/ 	.byte	0x03, 0x19
        /*0086*/ 	.short	0x0030


	//----- nvinfo : EIATTR_PARAM_CBANK
	.align		4
        /*0088*/ 	.byte	0x04, 0x0a
        /*008a*/ 	.short	(.L_51 - .L_50)
	.align		4
.L_50:
        /*008c*/ 	.word	index@(.nv.constant0._Z14upper_diagonalPKcS0_jPfS1_S1_)
        /*0090*/ 	.short	0x0380
        /*0092*/ 	.short	0x0030


	//----- nvinfo : EIATTR_SW_WAR
	.align		4
.L_51:
        /*0094*/ 	.byte	0x04, 0x36
        /*0096*/ 	.short	(.L_53 - .L_52)
.L_52:
        /*0098*/ 	.word	0x00000008
.L_53:


//--------------------- .nv.callgraph             --------------------------
	.section	.nv.callgraph,"",@"SHT_CUDA_CALLGRAPH"
	.align	4
	.sectionentsize	8
	.align		4
        /*0000*/ 	.word	0x00000000
	.align		4
        /*0004*/ 	.word	0xffffffff
	.align		4
        /*0008*/ 	.word	0x00000000
	.align		4
        /*000c*/ 	.word	0xfffffffe
	.align		4
        /*0010*/ 	.word	0x00000000
	.align		4
        /*0014*/ 	.word	0xfffffffd
	.align		4
        /*0018*/ 	.word	0x00000000
	.align		4
        /*001c*/ 	.word	0xfffffffc


//--------------------- .text._Z14lower_diagonalPKcS0_jjPfS1_S1_ --------------------------
	.section	.text._Z14lower_diagonalPKcS0_jjPfS1_S1_,"ax",@progbits
	.align	128
        .global         _Z14lower_diagonalPKcS0_jjPfS1_S1_
        .type           _Z14lower_diagonalPKcS0_jjPfS1_S1_,@function
        .size           _Z14lower_diagonalPKcS0_jjPfS1_S1_,(.L_x_2 - _Z14lower_diagonalPKcS0_jjPfS1_S1_)
        .other          _Z14lower_diagonalPKcS0_jjPfS1_S1_,@"STO_CUDA_ENTRY STV_DEFAULT"
_Z14lower_diagonalPKcS0_jjPfS1_S1_:
.text._Z14lower_diagonalPKcS0_jjPfS1_S1_:
[----:B------:R-:W-:Y:S01]  /*0000*/  LDC R1, c[0x0][0x37c] ;  /* 0x0000df00ff017b82 */ /* 0x000fe20000000800 */
[----:B------:R-:W0:Y:S07]  /*0010*/  S2R R3, SR_TID.X ;  /* 0x0000000000037919 */ /* 0x000e2e0000002100 */
[----:B------:R-:W0:Y:S01]  /*0020*/  S2UR UR4, SR_CTAID.X ;  /* 0x00000000000479c3 */ /* 0x000e220000002500 */
[----:B------:R-:W1:Y:S07]  /*0030*/  LDCU.128 UR8, c[0x0][0x380] ;  /* 0x00007000ff0877ac */ /* 0x000e6e0008000c00 */
[----:B------:R-:W0:Y:S08]  /*0040*/  LDC R0, c[0x0][0x360] ;  /* 0x0000d800ff007b82 */ /* 0x000e300000000800 */
[----:B------:R-:W2:Y:S08]  /*0050*/  LDC.64 R6, c[0x0][0x390] ;  /* 0x0000e400ff067b82 */ /* 0x000eb00000000a00 */
[----:B------:R-:W3:Y:S01]  /*0060*/  LDC.64 R4, c[0x0][0x3a0] ;  /* 0x0000e800ff047b82 */ /* 0x000ee20000000a00 */
[----:B0-----:R-:W-:Y:S01]  /*0070*/  IMAD R0, R0, UR4, R3 ;  /* 0x0000000400007c24 */ /* 0x001fe2000f8e0203 */
[----:B------:R-:W0:Y:S06]  /*0080*/  LDCU.64 UR4, c[0x0][0x358] ;  /* 0x00006b00ff0477ac */ /* 0x000e2c0008000a00 */
[----:B------:R-:W4:Y:S01]  /*0090*/  LDC.64 R2, c[0x0][0x398] ;  /* 0x0000e600ff027b82 */ /* 0x000f220000000a00 */
[----:B--2---:R-:W-:Y:S01]  /*00a0*/  IADD3 R0, PT, PT, R0, R7, -R6 ;  /* 0x0000000700007210 */ /* 0x004fe20007ffe806 */
[----:B------:R-:W-:-:S03]  /*00b0*/  VIADD R6, R6, 0x1 ;  /* 0x0000000106067836 */ /* 0x000fc60000000000 */
[----:B------:R-:W-:Y:S01]  /*00c0*/  LOP3.LUT R10, RZ, R0, RZ, 0x33, !PT ;  /* 0x00000000ff0a7212 */ /* 0x000fe200078e33ff */
[----:B------:R-:W-:Y:S01]  /*00d0*/  VIADD R8, R0, 0xffffffff ;  /* 0xffffffff00087836 */ /* 0x000fe20000000000 */
[-C--:B------:R-:W-:Y:S01]  /*00e0*/  ISETP.NE.AND P0, PT, R6, R7.reuse, PT ;  /* 0x000000070600720c */ /* 0x080fe20003f05270 */
[----:B------:R-:W-:Y:S01]  /*00f0*/  VIADD R13, R0, 0x1 ;  /* 0x00000001000d7836 */ /* 0x000fe20000000000 */
[----:B------:R-:W-:Y:S01]  /*0100*/  IADD3 R10, PT, PT, R10, R7, RZ ;  /* 0x000000070a0a7210 */ /* 0x000fe20007ffe0ff */
[--C-:B---3--:R-:W-:Y:S01]  /*0110*/  IMAD.WIDE.U32 R6, R0, 0x4, R4.reuse ;  /* 0x0000000400067825 */ /* 0x108fe200078e0004 */
[----:B-1----:R-:W-:Y:S02]  /*0120*/  IADD3 R8, P1, PT, R8, UR8, RZ ;  /* 0x0000000808087c10 */ /* 0x002fe4000ff3e0ff */
[----:B------:R-:W-:Y:S01]  /*0130*/  IADD3 R10, P2, PT, R10, UR10, RZ ;  /* 0x0000000a0a0a7c10 */ /* 0x000fe2000ff5e0ff */
[----:B------:R-:W-:Y:S01]  /*0140*/  IMAD.WIDE.U32 R4, R13, 0x4, R4 ;  /* 0x000000040d047825 */ /* 0x000fe200078e0004 */
[----:B------:R-:W-:Y:S01]  /*0150*/  IADD3.X R9, PT, PT, RZ, UR9, RZ, P1, !PT ;  /* 0x00000009ff097c10 */ /* 0x000fe20008ffe4ff */
[----:B0-----:R-:W2:Y:S02]  /*0160*/  LDG.E R6, desc[UR4][R6.64] ;  /* 0x0000000406067981 */ /* 0x001ea4000c1e1900 */
[----:B------:R-:W-:-:S02]  /*0170*/  IMAD.X R11, RZ, RZ, UR11, P2 ;  /* 0x0000000bff0b7e24 */ /* 0x000fc400090e06ff */
[----:B------:R-:W-:Y:S01]  /*0180*/  @!P0 IADD3 R13, PT, PT, R0, RZ, RZ ;  /* 0x000000ff000d8210 */ /* 0x000fe20007ffe0ff */
[----:B------:R-:W3:Y:S04]  /*0190*/  LDG.E.U8 R8, desc[UR4][R8.64] ;  /* 0x0000000408087981 */ /* 0x000ee8000c1e1100 */
[----:B------:R-:W2:Y:S01]  /*01a0*/  LDG.E R5, desc[UR4][R4.64] ;  /* 0x0000000404057981 */ /* 0x000ea2000c1e1900 */
[----:B----4-:R-:W-:Y:S02]  /*01b0*/  IMAD.WIDE.U32 R2, R13, 0x4, R2 ;  /* 0x000000040d027825 */ /* 0x010fe400078e0002 */
[----:B------:R-:W0:Y:S01]  /*01c0*/  LDC.64 R12, c[0x0][0x3a8] ;  /* 0x0000ea00ff0c7b82 */ /* 0x000e220000000a00 */
[----:B------:R-:W3:Y:S04]  /*01d0*/  LDG.E.U8 R11, desc[UR4][R10.64] ;  /* 0x000000040a0b7981 */ /* 0x000ee8000c1e1100 */
[----:B------:R-:W4:Y:S01]  /*01e0*/  LDG.E R3, desc[UR4][R2.64] ;  /* 0x0000000402037981 */ /* 0x000f22000c1e1900 */
[----:B--2---:R-:W-:-:S02]  /*01f0*/  FSETP.GEU.AND P1, PT, R6, R5, PT ;  /* 0x000000050600720b */ /* 0x004fc40003f2e000 */
[----:B---3--:R-:W-:Y:S02]  /*0200*/  ISETP.NE.AND P0, PT, R8, R11, PT ;  /* 0x0000000b0800720c */ /* 0x008fe40003f05270 */
[----:B------:R-:W-:Y:S02]  /*0210*/  FSEL R14, R6, R5, !P1 ;  /* 0x00000005060e7208 */ /* 0x000fe40004800000 */
[----:B------:R-:W-:-:S03]  /*0220*/  FSEL R8, RZ, 1, !P0 ;  /* 0x3f800000ff087808 */ /* 0x000fc60004000000 */
[----:B------:R-:W-:Y:S02]  /*0230*/  FADD R7, R14, 1 ;  /* 0x3f8000000e077421 */ /* 0x000fe40000000000 */
[----:B----4-:R-:W-:Y:S01]  /*0240*/  FADD R8, R8, R3 ;  /* 0x0000000308087221 */ /* 0x010fe20000000000 */
[----:B0-----:R-:W-:-:S04]  /*0250*/  IMAD.WIDE.U32 R4, R0, 0x4, R12 ;  /* 0x0000000400047825 */ /* 0x001fc800078e000c */
[----:B------:R-:W-:-:S04]  /*0260*/  FSETP.GEU.AND P0, PT, R8, R7, PT ;  /* 0x000000070800720b */ /* 0x000fc80003f0e000 */
[----:B------:R-:W-:-:S05]  /*0270*/  FSEL R7, R8, R7, !P0 ;  /* 0x0000000708077208 */ /* 0x000fca0004000000 */
[----:B------:R-:W-:Y:S01]  /*0280*/  STG.E desc[UR4][R4.64], R7 ;  /* 0x0000000704007986 */ /* 0x000fe2000c101904 */
[----:B------:R-:W-:Y:S05]  /*0290*/  EXIT ;  /* 0x000000000000794d */ /* 0x000fea0003800000 */
.L_x_0:
[----:B------:R-:W-:-:S00]  /*02a0*/  BRA `(.L_x_0) ;  /* 0xfffffffc00fc7947 */ /* 0x000fc0000383ffff */
[----:B------:R-:W-:-:S00]  /*02b0*/  NOP ;  /* 0x0000000000007918 */ /* 0x000fc00000000000 */
        /* <DEDUP_REMOVED lines=12> */
.L_x_2:


//--------------------- .text._Z14upper_diagonalPKcS0_jPfS1_S1_ --------------------------
	.section	.text._Z14upper_diagonalPKcS0_jPfS1_S1_,"ax",@progbits
	.align	128
        .global         _Z14upper_diagonalPKcS0_jPfS1_S1_
        .type           _Z14upper_diagonalPKcS0_jPfS1_S1_,@function
        .size           _Z14upper_diagonalPKcS0_jPfS1_S1_,(.L_x_3 - _Z14upper_diagonalPKcS0_jPfS1_S1_)
        .other          _Z14upper_diagonalPKcS0_jPfS1_S1_,@"STO_CUDA_ENTRY STV_DEFAULT"
_Z14upper_diagonalPKcS0_jPfS1_S1_:
.text._Z14upper_diagonalPKcS0_jPfS1_S1_:
[----:B------:R-:W-:Y:S01]  /*0000*/  LDC R1, c[0x0][0x37c] ;  /* 0x0000df00ff017b82 */ /* 0x000fe20000000800 */
[----:B------:R-:W0:Y:S07]  /*0010*/  S2R R3, SR_TID.X ;  /* 0x0000000000037919 */ /* 0x000e2e0000002100 */
[----:B------:R-:W0:Y:S01]  /*0020*/  S2UR UR4, SR_CTAID.X ;  /* 0x00000000000479c3 */ /* 0x000e220000002500 */
[----:B------:R-:W1:Y:S07]  /*0030*/  LDCU UR6, c[0x0][0x390] ;  /* 0x00007200ff0677ac */ /* 0x000e6e0008000800 */
[----:B------:R-:W0:Y:S02]  /*0040*/  LDC R0, c[0x0][0x360] ;  /* 0x0000d800ff007b82 */ /* 0x000e240000000800 */
[----:B0-----:R-:W-:Y:S01]  /*0050*/  IMAD R0, R0, UR4, R3 ;  /* 0x0000000400007c24 */ /* 0x001fe2000f8e0203 */
[----:B------:R-:W0:Y:S04]  /*0060*/  LDCU.64 UR4, c[0x0][0x358] ;  /* 0x00006b00ff0477ac */ /* 0x000e280008000a00 */
[----:B-1----:R-:W-:-:S04]  /*0070*/  ISETP.GE.U32.AND P0, PT, R0, UR6, PT ;  /* 0x0000000600007c0c */ /* 0x002fc8000bf06070 */
[----:B------:R-:W-:-:S13]  /*0080*/  ISETP.NE.AND P0, PT, R0, RZ, !P0 ;  /* 0x000000ff0000720c */ /* 0x000fda0004705270 */
[----:B------:R-:W1:Y:S01]  /*0090*/  @!P0 LDC.64 R2, c[0x0][0x3a8] ;  /* 0x0000ea00ff028b82 */ /* 0x000e620000000a00 */
[----:B------:R-:W-:Y:S01]  /*00a0*/  @!P0 I2FP.F32.U32 R5, UR6 ;  /* 0x0000000600058c45 */ /* 0x000fe20008201000 */
[----:B-1----:R-:W-:-:S05]  /*00b0*/  @!P0 IMAD.WIDE.U32 R2, R0, 0x4, R2 ;  /* 0x0000000400028825 */ /* 0x002fca00078e0002 */
[----:B0-----:R0:W-:Y:S01]  /*00c0*/  @!P0 STG.E desc[UR4][R2.64], R5 ;  /* 0x0000000502008986 */ /* 0x0011e2000c101904 */
[----:B------:R-:W-:Y:S05]  /*00d0*/  @!P0 EXIT ;  /* 0x000000000000894d */ /* 0x000fea0003800000 */
[----:B------:R-:W1:Y:S01]  /*00e0*/  LDC.64 R6, c[0x0][0x3a0] ;  /* 0x0000e800ff067b82 */ /* 0x000e620000000a00 */
[----:B------:R-:W2:Y:S01]  /*00f0*/  LDCU.128 UR8, c[0x0][0x380] ;  /* 0x00007000ff0877ac */ /* 0x000ea20008000c00 */
[----:B------:R-:W-:Y:S01]  /*0100*/  LOP3.LUT R4, RZ, R0, RZ, 0x33, !PT ;  /* 0x00000000ff047212 */ /* 0x000fe200078e33ff */
[----:B------:R-:W-:-:S04]  /*0110*/  VIADD R13, R0, 0xffffffff ;  /* 0xffffffff000d7836 */ /* 0x000fc80000000000 */
[----:B------:R-:W-:Y:S01]  /*0120*/  VIADD R4, R4, UR6 ;  /* 0x0000000604047c36 */ /* 0x000fe20008000000 */
[----:B0-----:R-:W0:Y:S04]  /*0130*/  LDC.64 R2, c[0x0][0x398] ;  /* 0x0000e600ff027b82 */ /* 0x001e280000000a00 */
[----:B--2---:R-:W-:Y:S02]  /*0140*/  IADD3 R10, P1, PT, R4, UR10, RZ ;  /* 0x0000000a040a7c10 */ /* 0x004fe4000ff3e0ff */
[----:B------:R-:W-:Y:S01]  /*0150*/  IADD3 R8, P0, PT, R13, UR8, RZ ;  /* 0x000000080d087c10 */ /* 0x000fe2000ff1e0ff */
[----:B-1----:R-:W-:-:S04]  /*0160*/  IMAD.WIDE.U32 R4, R0, 0x4, R6 ;  /* 0x0000000400047825 */ /* 0x002fc800078e0006 */
[C---:B------:R-:W-:Y:S02]  /*0170*/  IMAD.WIDE.U32 R6, R13.reuse, 0x4, R6 ;  /* 0x000000040d067825 */ /* 0x040fe400078e0006 */
[----:B------:R-:W2:Y:S02]  /*0180*/  LDG.E R4, desc[UR4][R4.64] ;  /* 0x0000000404047981 */ /* 0x000ea4000c1e1900 */
[----:B------:R-:W-:Y:S02]  /*0190*/  IMAD.X R11, RZ, RZ, UR11, P1 ;  /* 0x0000000bff0b7e24 */ /* 0x000fe400088e06ff */
[----:B------:R-:W-:Y:S01]  /*01a0*/  IMAD.X R9, RZ, RZ, UR9, P0 ;  /* 0x00000009ff097e24 */ /* 0x000fe200080e06ff */
[----:B------:R-:W2:Y:S01]  /*01b0*/  LDG.E R7, desc[UR4][R6.64] ;  /* 0x0000000406077981 */ /* 0x000ea2000c1e1900 */
[----:B0-----:R-:W-:Y:S02]  /*01c0*/  IMAD.WIDE.U32 R2, R13, 0x4, R2 ;  /* 0x000000040d027825 */ /* 0x001fe400078e0002 */
[----:B------:R-:W0:Y:S01]  /*01d0*/  LDC.64 R12, c[0x0][0x3a8] ;  /* 0x0000ea00ff0c7b82 */ /* 0x000e220000000a00 */
[----:B------:R-:W3:Y:S04]  /*01e0*/  LDG.E.U8 R8, desc[UR4][R8.64] ;  /* 0x0000000408087981 */ /* 0x000ee8000c1e1100 */
[----:B------:R-:W3:Y:S04]  /*01f0*/  LDG.E.U8 R11, desc[UR4][R10.64] ;  /* 0x000000040a0b7981 */ /* 0x000ee8000c1e1100 */
[----:B------:R-:W4:Y:S01]  /*0200*/  LDG.E R3, desc[UR4][R2.64] ;  /* 0x0000000402037981 */ /* 0x000f22000c1e1900 */
[----:B0-----:R-:W-:Y:S01]  /*0210*/  IMAD.WIDE.U32 R12, R0, 0x4, R12 ;  /* 0x00000004000c7825 */ /* 0x001fe200078e000c */
[----:B--2---:R-:W-:-:S04]  /*0220*/  FSETP.GEU.AND P1, PT, R4, R7, PT ;  /* 0x000000070400720b */ /* 0x004fc80003f2e000 */
[----:B------:R-:W-:Y:S02]  /*0230*/  FSEL R15, R4, R7, !P1 ;  /* 0x00000007040f7208 */ /* 0x000fe40004800000 */
[----:B---3--:R-:W-:-:S04]  /*0240*/  ISETP.NE.AND P0, PT, R8, R11, PT ;  /* 0x0000000b0800720c */ /* 0x008fc80003f05270 */
[----:B------:R-:W-:Y:S01]  /*0250*/  FSEL R14, RZ, 1, !P0 ;  /* 0x3f800000ff0e7808 */ /* 0x000fe20004000000 */
[----:B------:R-:W-:-:S04]  /*0260*/  FADD R15, R15, 1 ;  /* 0x3f8000000f0f7421 */ /* 0x000fc80000000000 */
[----:B----4-:R-:W-:-:S05]  /*0270*/  FADD R14, R14, R3 ;  /* 0x000000030e0e7221 */ /* 0x010fca0000000000 */
[----:B------:R-:W-:-:S04]  /*0280*/  FSETP.GEU.AND P0, PT, R14, R15, PT ;  /* 0x0000000f0e00720b */ /* 0x000fc80003f0e000 */
[----:B------:R-:W-:-:S05]  /*0290*/  FSEL R15, R14, R15, !P0 ;  /* 0x0000000f0e0f7208 */ /* 0x000fca0004000000 */
[----:B------:R-:W-:Y:S01]  /*02a0*/  STG.E desc[UR4][R12.64], R15 ;  /* 0x0000000f0c007986 */ /* 0x000fe2000c101904 */
[----:B------:R-:W-:Y:S05]  /*02b0*/  EXIT ;  /* 0x000000000000794d */ /* 0x000fea0003800000 */
.L_x_1:
        /* <DEDUP_REMOVED lines=12> */
.L_x_3:


//--------------------- .nv.shared.reserved.0     --------------------------
	.section	.nv.shared.reserved.0,"aw",@nobits
	.weak		__nv_reservedSMEM_offset_0_alias
	.size		__nv_reservedSMEM_offset_0_alias, 0, 64
	.other		__nv_reservedSMEM_offset_0_alias,@"STO_CUDA_RESERVED_SHARED STV_DEFAULT"
__nv_reservedSMEM_offset_0_alias:
	.zero		0
	.zero		64


//--------------------- .nv.constant0._Z14lower_diagonalPKcS0_jjPfS1_S1_ --------------------------
	.section	.nv.constant0._Z14lower_diagonalPKcS0_jjPfS1_S1_,"a",@progbits
	.sectionflags	@""
	.align	4
.nv.constant0._Z14lower_diagonalPKcS0_jjPfS1_S1_:
	.zero		944


//--------------------- .nv.constant0._Z14upper_diagonalPKcS0_jPfS1_S1_ --------------------------
	.section	.nv.constant0._Z14upper_diagonalPKcS0_jPfS1_S1_,"a",@progbits
	.sectionflags	@""
	.align	4
.nv.constant0._Z14upper_diagonalPKcS0_jPfS1_S1_:
	.zero		944


//--------------------- SYMBOLS --------------------------

	.type		.nv.reservedSmem.offset0,@object
	.size		.nv.reservedSmem.offset0,0x4
